	.headerflags	@"EF_CUDA_TEXMODE_UNIFIED EF_CUDA_64BIT_ADDRESS EF_CUDA_ACCELERATORS EF_CUDA_SM90 EF_CUDA_VIRTUAL_SM(EF_CUDA_SM90)"
	.elftype	@"ET_EXEC"


//--------------------- .nv.info                  --------------------------
	.section	.nv.info,"",@"SHT_CUDA_INFO"
	.align	4


	//----- nvinfo : EIATTR_REGCOUNT
	.align		4
        /*0000*/ 	.byte	0x04, 0x2f
        /*0002*/ 	.short	(.L_1 - .L_0)
	.align		4
.L_0:
        /*0004*/ 	.word	index@(triton_poi_fused_copy_2)
        /*0008*/ 	.word	0x00000012


	//----- nvinfo : EIATTR_MIN_STACK_SIZE
	.align		4
.L_1:
        /*000c*/ 	.byte	0x04, 0x12
        /*000e*/ 	.short	(.L_3 - .L_2)
	.align		4
.L_2:
        /*0010*/ 	.word	index@(triton_poi_fused_copy_2)
        /*0014*/ 	.word	0x00000000


	//----- nvinfo : EIATTR_FRAME_SIZE
	.align		4
.L_3:
        /*0018*/ 	.byte	0x04, 0x11
        /*001a*/ 	.short	(.L_5 - .L_4)
	.align		4
.L_4:
        /*001c*/ 	.word	index@(triton_poi_fused_copy_2)
        /*0020*/ 	.word	0x00000000


	//----- nvinfo : EIATTR_MIN_STACK_SIZE
	.align		4
.L_5:
        /*0024*/ 	.byte	0x04, 0x12
        /*0026*/ 	.short	(.L_7 - .L_6)
	.align		4
.L_6:
        /*0028*/ 	.word	index@(triton_poi_fused_copy_2)
        /*002c*/ 	.word	0x00000000
.L_7:


//--------------------- .nv.info.triton_poi_fused_copy_2 --------------------------
	.section	.nv.info.triton_poi_fused_copy_2,"",@"SHT_CUDA_INFO"
	.sectionflags	@""
	.align	4


	//----- nvinfo : EIATTR_CUDA_API_VERSION
	.align		4
        /*0000*/ 	.byte	0x04, 0x37
        /*0002*/ 	.short	(.L_9 - .L_8)
.L_8:
        /*0004*/ 	.word	0x0000007c


	//----- nvinfo : EIATTR_KPARAM_INFO
	.align		4
.L_9:
        /*0008*/ 	.byte	0x04, 0x17
        /*000a*/ 	.short	(.L_11 - .L_10)
.L_10:
        /*000c*/ 	.word	0x00000000
        /*0010*/ 	.short	0x0004
        /*0012*/ 	.short	0x0020
        /*0014*/ 	.byte	0x00, 0xf0, 0x11, 0x00


	//----- nvinfo : EIATTR_KPARAM_INFO
	.align		4
.L_11:
        /*0018*/ 	.byte	0x04, 0x17
        /*001a*/ 	.short	(.L_13 - .L_12)
.L_12:
        /*001c*/ 	.word	0x00000000
        /*0020*/ 	.short	0x0003
        /*0022*/ 	.short	0x0018
        /*0024*/ 	.byte	0x00, 0xf4, 0x21, 0x00


	//----- nvinfo : EIATTR_KPARAM_INFO
	.align		4
.L_13:
        /*0028*/ 	.byte	0x04, 0x17
        /*002a*/ 	.short	(.L_15 - .L_14)
.L_14:
        /*002c*/ 	.word	0x00000000
        /*0030*/ 	.short	0x0002
        /*0032*/ 	.short	0x0010
        /*0034*/ 	.byte	0x00, 0xf4, 0x21, 0x00


	//----- nvinfo : EIATTR_KPARAM_INFO
	.align		4
.L_15:
        /*0038*/ 	.byte	0x04, 0x17
        /*003a*/ 	.short	(.L_17 - .L_16)
.L_16:
        /*003c*/ 	.word	0x00000000
        /*0040*/ 	.short	0x0001
        /*0042*/ 	.short	0x0008
        /*0044*/ 	.byte	0x00, 0xf4, 0x21, 0x00


	//----- nvinfo : EIATTR_KPARAM_INFO
	.align		4
.L_17:
        /*0048*/ 	.byte	0x04, 0x17
        /*004a*/ 	.short	(.L_19 - .L_18)
.L_18:
        /*004c*/ 	.word	0x00000000
        /*0050*/ 	.short	0x0000
        /*0052*/ 	.short	0x0000
        /*0054*/ 	.byte	0x00, 0xf4, 0x21, 0x00


	//----- nvinfo : EIATTR_SPARSE_MMA_MASK
	.align		4
.L_19:
        /*0058*/ 	.byte	0x03, 0x50
        /*005a*/ 	.short	0x0000


	//----- nvinfo : EIATTR_MAXREG_COUNT
	.align		4
        /*005c*/ 	.byte	0x03, 0x1b
        /*005e*/ 	.short	0x00ff


	//----- nvinfo : EIATTR_EXIT_INSTR_OFFSETS
	.align		4
        /*0060*/ 	.byte	0x04, 0x1c
        /*0062*/ 	.short	(.L_21 - .L_20)


	//   ....[0]....
.L_20:
        /*0064*/ 	.word	0x000002a0


	//   ....[1]....
        /*0068*/ 	.word	0x000002c0


	//----- nvinfo : EIATTR_REQNTID
	.align		4
.L_21:
        /*006c*/ 	.byte	0x04, 0x10
        /*006e*/ 	.short	(.L_23 - .L_22)
.L_22:
        /*0070*/ 	.word	0x00000080
        /*0074*/ 	.word	0x00000001
        /*0078*/ 	.word	0x00000001


	//----- nvinfo : EIATTR_CBANK_PARAM_SIZE
	.align		4
.L_23:
        /*007c*/ 	.byte	0x03, 0x19
        /*007e*/ 	.short	0x0024


	//----- nvinfo : EIATTR_PARAM_CBANK
	.align		4
        /*0080*/ 	.byte	0x04, 0x0a
        /*0082*/ 	.short	(.L_25 - .L_24)
	.align		4
.L_24:
        /*0084*/ 	.word	index@(.nv.constant0.triton_poi_fused_copy_2)
        /*0088*/ 	.short	0x0210
        /*008a*/ 	.short	0x0024


	//----- nvinfo : EIATTR_SW_WAR
	.align		4
.L_25:
        /*008c*/ 	.byte	0x04, 0x36
        /*008e*/ 	.short	(.L_27 - .L_26)
.L_26:
        /*0090*/ 	.word	0x00000008
.L_27:


//--------------------- .nv.callgraph             --------------------------
	.section	.nv.callgraph,"",@"SHT_CUDA_CALLGRAPH"
	.align	4
	.sectionentsize	8
	.align		4
        /*0000*/ 	.word	0x00000000
	.align		4
        /*0004*/ 	.word	0xffffffff
	.align		4
        /*0008*/ 	.word	0x00000000
	.align		4
        /*000c*/ 	.word	0xfffffffe
	.align		4
        /*0010*/ 	.word	0x00000000
	.align		4
        /*0014*/ 	.word	0xfffffffd
	.align		4
        /*0018*/ 	.word	0x00000000
	.align		4
        /*001c*/ 	.word	0xfffffffc


//--------------------- .text.triton_poi_fused_copy_2 --------------------------
	.section	.text.triton_poi_fused_copy_2,"ax",@progbits
	.align	128
        .global         triton_poi_fused_copy_2
        .type           triton_poi_fused_copy_2,@function
        .size           triton_poi_fused_copy_2,(.L_x_1 - triton_poi_fused_copy_2)
        .other          triton_poi_fused_copy_2,@"STO_CUDA_ENTRY STV_DEFAULT"
triton_poi_fused_copy_2:
.text.triton_poi_fused_copy_2:
[----:B------:R-:W0:Y:S02]  /*0000*/  LDC R1, c[0x0][0x28] ;  /* 0x00000a00ff017b82 */ /* 0x000e240000000800 */
[----:B------:R-:W1:Y:S01]  /*0010*/  S2R R0, SR_TID.X ;  /* 0x0000000000007919 */ /* 0x000e620000002100 */
[----:B------:R-:W2:Y:S01]  /*0020*/  LDC.64 R4, c[0x0][0x210] ;  /* 0x00008400ff047b82 */ /* 0x000ea20000000a00 */
[----:B------:R-:W-:Y:S01]  /*0030*/  IMAD.MOV.U32 R8, RZ, RZ, RZ ;  /* 0x000000ffff087224 */ /* 0x000fe200078e00ff */
[----:B------:R-:W-:Y:S01]  /*0040*/  ULDC.64 UR4, c[0x0][0x208] ;  /* 0x0000820000047ab9 */ /* 0x000fe20000000a00 */
[----:B------:R-:W3:Y:S01]  /*0050*/  S2R R9, SR_CTAID.X ;  /* 0x0000000000097919 */ /* 0x000ee20000002500 */
[----:B-1----:R-:W-:-:S05]  /*0060*/  IMAD.SHL.U32 R0, R0, 0x2, RZ ;  /* 0x0000000200007824 */ /* 0x002fca00078e00ff */
[----:B------:R-:W-:-:S05]  /*0070*/  LOP3.LUT R0, R0, 0xfe, RZ, 0xc0, !PT ;  /* 0x000000fe00007812 */ /* 0x000fca00078ec0ff */
[----:B---3--:R-:W-:-:S04]  /*0080*/  IMAD R9, R9, 0x100, R0 ;  /* 0x0000010009097824 */ /* 0x008fc800078e0200 */
[C---:B------:R-:W-:Y:S01]  /*0090*/  IMAD.HI R2, R9.reuse, 0x66666667, RZ ;  /* 0x6666666709027827 */ /* 0x040fe200078e02ff */
[----:B------:R-:W-:-:S03]  /*00a0*/  ISETP.GE.AND P6, PT, R9, 0x140, PT ;  /* 0x000001400900780c */ /* 0x000fc60003fc6270 */
[----:B------:R-:W-:Y:S01]  /*00b0*/  VIADD R0, R9, 0x1 ;  /* 0x0000000109007836 */ /* 0x000fe20000000000 */
[----:B------:R-:W-:-:S03]  /*00c0*/  SHF.R.S32.HI R3, RZ, 0x1, R2 ;  /* 0x00000001ff037819 */ /* 0x000fc60000011402 */
[----:B------:R-:W-:Y:S01]  /*00d0*/  IMAD.HI R6, R0, 0x66666667, RZ ;  /* 0x6666666700067827 */ /* 0x000fe200078e02ff */
[----:B------:R-:W-:-:S04]  /*00e0*/  LEA.HI R2, R2, R3, RZ, 0x1 ;  /* 0x0000000302027211 */ /* 0x000fc800078f08ff */
[----:B------:R-:W-:Y:S01]  /*00f0*/  SHF.R.S32.HI R7, RZ, 0x1, R6 ;  /* 0x00000001ff077819 */ /* 0x000fe20000011406 */
[----:B------:R-:W-:-:S03]  /*0100*/  IMAD R3, R2, -0x5, R9 ;  /* 0xfffffffb02037824 */ /* 0x000fc600078e0209 */
[----:B------:R-:W-:Y:S01]  /*0110*/  LEA.HI R7, R6, R7, RZ, 0x1 ;  /* 0x0000000706077211 */ /* 0x000fe200078f08ff */
[----:B------:R-:W-:Y:S01]  /*0120*/  IMAD R11, R2, 0x4, R3 ;  /* 0x00000004020b7824 */ /* 0x000fe200078e0203 */
[C---:B------:R-:W-:Y:S02]  /*0130*/  ISETP.GT.AND P0, PT, R3.reuse, 0x2, PT ;  /* 0x000000020300780c */ /* 0x040fe40003f04270 */
[----:B------:R-:W-:Y:S01]  /*0140*/  ISETP.LT.AND P4, PT, R3, 0x3, !P6 ;  /* 0x000000030300780c */ /* 0x000fe20007781270 */
[----:B------:R-:W-:Y:S01]  /*0150*/  IMAD R0, R7, -0x5, R0 ;  /* 0xfffffffb07007824 */ /* 0x000fe200078e0200 */
[----:B------:R-:W-:Y:S01]  /*0160*/  ISETP.LT.AND P2, PT, R9, 0x140, P0 ;  /* 0x000001400900780c */ /* 0x000fe20000741270 */
[----:B--2---:R-:W-:Y:S01]  /*0170*/  IMAD.WIDE R2, R11, 0x4, R4 ;  /* 0x000000040b027825 */ /* 0x004fe200078e0204 */
[----:B------:R-:W-:Y:S02]  /*0180*/  CS2R R10, SRZ ;  /* 0x00000000000a7805 */ /* 0x000fe4000001ff00 */
[C---:B------:R-:W-:Y:S01]  /*0190*/  ISETP.GT.AND P3, PT, R0.reuse, 0x2, !P6 ;  /* 0x000000020000780c */ /* 0x040fe20007764270 */
[----:B------:R-:W-:Y:S01]  /*01a0*/  IMAD R7, R7, 0x4, R0 ;  /* 0x0000000407077824 */ /* 0x000fe200078e0200 */
[----:B------:R-:W-:Y:S01]  /*01b0*/  ISETP.LT.AND P5, PT, R0, 0x3, !P6 ;  /* 0x000000030000780c */ /* 0x000fe200077a1270 */
[----:B------:R-:W-:-:S02]  /*01c0*/  IMAD.MOV.U32 R12, RZ, RZ, RZ ;  /* 0x000000ffff0c7224 */ /* 0x000fc400078e00ff */
[----:B------:R-:W-:Y:S02]  /*01d0*/  IMAD.WIDE R4, R7, 0x4, R4 ;  /* 0x0000000407047825 */ /* 0x000fe400078e0204 */
[----:B------:R-:W2:Y:S01]  /*01e0*/  @P4 LDG.E R11, desc[UR4][R2.64] ;  /* 0x00000004020b4981 */ /* 0x000ea2000c1e1900 */
[----:B------:R-:W1:Y:S03]  /*01f0*/  LDC.64 R6, c[0x0][0x228] ;  /* 0x00008a00ff067b82 */ /* 0x000e660000000a00 */
[----:B------:R-:W3:Y:S04]  /*0200*/  @P2 LDG.E R8, desc[UR4][R2.64+-0x4] ;  /* 0xfffffc0402082981 */ /* 0x000ee8000c1e1900 */
[----:B------:R-:W4:Y:S04]  /*0210*/  @P3 LDG.E R10, desc[UR4][R4.64+-0x4] ;  /* 0xfffffc04040a3981 */ /* 0x000f28000c1e1900 */
[----:B------:R-:W5:Y:S01]  /*0220*/  @P5 LDG.E R12, desc[UR4][R4.64] ;  /* 0x00000004040c5981 */ /* 0x000f62000c1e1900 */
[----:B------:R-:W-:Y:S01]  /*0230*/  ISETP.GT.AND P1, PT, R0, 0x2, PT ;  /* 0x000000020000780c */ /* 0x000fe20003f24270 */
[----:B-1----:R-:W-:Y:S01]  /*0240*/  IMAD.WIDE R6, R9, 0x4, R6 ;  /* 0x0000000409067825 */ /* 0x002fe200078e0206 */
[----:B--2---:R-:W-:-:S02]  /*0250*/  SEL R11, R11, RZ, P4 ;  /* 0x000000ff0b0b7207 */ /* 0x004fc40002000000 */
[----:B---3--:R-:W-:Y:S02]  /*0260*/  SEL R8, R8, RZ, P2 ;  /* 0x000000ff08087207 */ /* 0x008fe40001000000 */
[----:B----4-:R-:W-:Y:S02]  /*0270*/  SEL R15, R10, RZ, P3 ;  /* 0x000000ff0a0f7207 */ /* 0x010fe40001800000 */
[----:B------:R-:W-:-:S05]  /*0280*/  SEL R14, R8, R11, P0 ;  /* 0x0000000b080e7207 */ /* 0x000fca0000000000 */
[----:B-----5:R-:W-:Y:S01]  /*0290*/  @!P1 SEL R15, R12, RZ, P5 ;  /* 0x000000ff0c0f9207 */ /* 0x020fe20002800000 */
[----:B------:R-:W-:Y:S06]  /*02a0*/  @P6 EXIT ;  /* 0x000000000000694d */ /* 0x000fec0003800000 */
[----:B------:R-:W-:Y:S01]  /*02b0*/  STG.E.64 desc[UR4][R6.64], R14 ;  /* 0x0000000e06007986 */ /* 0x000fe2000c101b04 */
[----:B------:R-:W-:Y:S05]  /*02c0*/  EXIT ;  /* 0x000000000000794d */ /* 0x000fea0003800000 */
.L_x_0:
[----:B------:R-:W-:-:S00]  /*02d0*/  BRA `(.L_x_0) ;  /* 0xfffffffc00fc7947 */ /* 0x000fc0000383ffff */
[----:B------:R-:W-:-:S00]  /*02e0*/  NOP ;  /* 0x0000000000007918 */ /* 0x000fc00000000000 */
        /* <DEDUP_REMOVED lines=9> */
.L_x_1:


//--------------------- .nv.constant0.triton_poi_fused_copy_2 --------------------------
	.section	.nv.constant0.triton_poi_fused_copy_2,"a",@progbits
	.sectionflags	@""
	.align	4
.nv.constant0.triton_poi_fused_copy_2:
	.zero		564
